//
// Generated by NVIDIA NVVM Compiler
//
// Compiler Build ID: CL-36424714
// Cuda compilation tools, release 13.0, V13.0.88
// Based on NVVM 20.0.0
//

.version 9.0
.target sm_100
.address_size 64

	// .globl	_Z12count_primesPiS_i

.visible .entry _Z12count_primesPiS_i(
	.param .u64 .ptr .align 1 _Z12count_primesPiS_i_param_0,
	.param .u64 .ptr .align 1 _Z12count_primesPiS_i_param_1,
	.param .u32 _Z12count_primesPiS_i_param_2
)
{
	.reg .pred 	%p<7>;
	.reg .b32 	%r<19>;
	.reg .b64 	%rd<7>;

	ld.param.u64 	%rd3, [_Z12count_primesPiS_i_param_0];
	ld.param.u64 	%rd4, [_Z12count_primesPiS_i_param_1];
	ld.param.u32 	%r9, [_Z12count_primesPiS_i_param_2];
	mov.u32 	%r1, %ntid.x;
	mov.u32 	%r10, %ctaid.x;
	mov.u32 	%r11, %tid.x;
	mad.lo.s32 	%r17, %r1, %r10, %r11;
	setp.ge.s32 	%p1, %r17, %r9;
	@%p1 bra 	$L__BB0_9;
	cvta.to.global.u64 	%rd1, %rd4;
	mov.u32 	%r12, %nctaid.x;
	mul.lo.s32 	%r3, %r12, %r1;
	cvta.to.global.u64 	%rd2, %rd3;
$L__BB0_2:
	mul.wide.s32 	%rd5, %r17, 4;
	add.s64 	%rd6, %rd2, %rd5;
	ld.global.u32 	%r5, [%rd6];
	setp.lt.s32 	%p2, %r5, 2;
	@%p2 bra 	$L__BB0_8;
	setp.eq.s32 	%p3, %r5, 2;
	@%p3 bra 	$L__BB0_7;
	mov.b32 	%r18, 2;
	bra.uni 	$L__BB0_6;
$L__BB0_5:
	add.s32 	%r18, %r18, 1;
	setp.eq.s32 	%p5, %r18, %r5;
	@%p5 bra 	$L__BB0_7;
$L__BB0_6:
	rem.u32 	%r14, %r5, %r18;
	setp.eq.s32 	%p4, %r14, 0;
	@%p4 bra 	$L__BB0_8;
	bra.uni 	$L__BB0_5;
$L__BB0_7:
	ld.global.u32 	%r15, [%rd1];
	add.s32 	%r16, %r15, 1;
	st.global.u32 	[%rd1], %r16;
$L__BB0_8:
	add.s32 	%r17, %r17, %r3;
	setp.lt.s32 	%p6, %r17, %r9;
	@%p6 bra 	$L__BB0_2;
$L__BB0_9:
	ret;

}


// ===== COMPILED SASS (sm_100) =====

	.target	sm_100

	.elftype	@"ET_EXEC"


//--------------------- .note.nv.tkinfo           --------------------------
	.section	.note.nv.tkinfo,"",@"SHT_NOTE"
	.sectionflags	@"SHF_NOTE_NV_TKINFO"
	.tkinfo
        /*0018*/ 	.word	0x00000002
        /*0030*/ 	.string	""
        /*0030*/ 	.string	"ptxas"
        /*0030*/ 	.string	"Cuda compilation tools, release 13.0, V13.0.88"
        /*0030*/ 	.string	"Build cuda_13.0.r13.0/compiler.36424714_0"
        /*0030*/ 	.string	"-arch sm_100 -m 64 "



//--------------------- .note.nv.cuinfo           --------------------------
	.section	.note.nv.cuinfo,"",@"SHT_NOTE"
	.sectionflags	@"SHF_NOTE_NV_CUINFO"
        /*0018*/ 	.short	0x0002
        /*001a*/ 	.short	0x0064
        /*001c*/ 	.short	0x0082
	.zero		2


//--------------------- .nv.info                  --------------------------
	.section	.nv.info,"",@"SHT_CUDA_INFO"
	.align	4


	//----- nvinfo : EIATTR_REGCOUNT
	.align		4
        /*0000*/ 	.byte	0x04, 0x2f
        /*0002*/ 	.short	(.L_1 - .L_0)
	.align		4
.L_0:
        /*0004*/ 	.word	index@(_Z12count_primesPiS_i)
        /*0008*/ 	.word	0x0000000a


	//----- nvinfo : EIATTR_FRAME_SIZE
	.align		4
.L_1:
        /*000c*/ 	.byte	0x04, 0x11
        /*000e*/ 	.short	(.L_3 - .L_2)
	.align		4
.L_2:
        /*0010*/ 	.word	index@(_Z12count_primesPiS_i)
        /*0014*/ 	.word	0x00000000


	//----- nvinfo : EIATTR_MIN_STACK_SIZE
	.align		4
.L_3:
        /*0018*/ 	.byte	0x04, 0x12
        /*001a*/ 	.short	(.L_5 - .L_4)
	.align		4
.L_4:
        /*001c*/ 	.word	index@(_Z12count_primesPiS_i)
        /*0020*/ 	.word	0x00000000
.L_5:


//--------------------- .nv.compat                --------------------------
	.section	.nv.compat,"",@"SHT_CUDA_COMPAT_INFO"
	.align	4
        /*0000*/ 	.byte	0x02, 0x09, 0x00, 0x00, 0x02, 0x02, 0x01, 0x00, 0x02, 0x05, 0x05, 0x00, 0x03, 0x07, 0x01, 0x01
        /*0010*/ 	.byte	0x02, 0x03, 0x00, 0x00, 0x02, 0x06, 0x01, 0x00, 0x04, 0x0b, 0x08, 0x00, 0x09, 0x00, 0x00, 0x00
        /*0020*/ 	.byte	0x00, 0x00, 0x00, 0x00


//--------------------- .nv.info._Z12count_primesPiS_i --------------------------
	.section	.nv.info._Z12count_primesPiS_i,"",@"SHT_CUDA_INFO"
	.sectionflags	@""
	.align	4


	//----- nvinfo : EIATTR_CUDA_API_VERSION
	.align		4
        /*0000*/ 	.byte	0x04, 0x37
        /*0002*/ 	.short	(.L_7 - .L_6)
.L_6:
        /*0004*/ 	.word	0x00000082


	//----- nvinfo : EIATTR_KPARAM_INFO
	.align		4
.L_7:
        /*0008*/ 	.byte	0x04, 0x17
        /*000a*/ 	.short	(.L_9 - .L_8)
.L_8:
        /*000c*/ 	.word	0x00000000
        /*0010*/ 	.short	0x0002
        /*0012*/ 	.short	0x0010
        /*0014*/ 	.byte	0x00, 0xf0, 0x11, 0x00


	//----- nvinfo : EIATTR_KPARAM_INFO
	.align		4
.L_9:
        /*0018*/ 	.byte	0x04, 0x17
        /*001a*/ 	.short	(.L_11 - .L_10)
.L_10:
        /*001c*/ 	.word	0x00000000
        /*0020*/ 	.short	0x0001
        /*0022*/ 	.short	0x0008
        /*0024*/ 	.byte	0x00, 0xf5, 0x21, 0x00


	//----- nvinfo : EIATTR_KPARAM_INFO
	.align		4
.L_11:
        /*0028*/ 	.byte	0x04, 0x17
        /*002a*/ 	.short	(.L_13 - .L_12)
.L_12:
        /*002c*/ 	.word	0x00000000
        /*0030*/ 	.short	0x0000
        /*0032*/ 	.short	0x0000
        /*0034*/ 	.byte	0x00, 0xf5, 0x21, 0x00


	//----- nvinfo : EIATTR_SPARSE_MMA_MASK
	.align		4
.L_13:
        /*0038*/ 	.byte	0x03, 0x50
        /*003a*/ 	.short	0x0000


	//----- nvinfo : EIATTR_MAXREG_COUNT
	.align		4
        /*003c*/ 	.byte	0x03, 0x1b
        /*003e*/ 	.short	0x00ff


	//----- nvinfo : EIATTR_MERCURY_ISA_VERSION
	.align		4
        /*0040*/ 	.byte	0x03, 0x5f
        /*0042*/ 	.short	0x0101


	//----- nvinfo : EIATTR_VRC_CTA_INIT_COUNT
	.align		4
        /*0044*/ 	.byte	0x02, 0x4a
	.zero		1
	.zero		1


	//----- nvinfo : EIATTR_EXIT_INSTR_OFFSETS
	.align		4
        /*0048*/ 	.byte	0x04, 0x1c
        /*004a*/ 	.short	(.L_15 - .L_14)


	//   ....[0]....
.L_14:
        /*004c*/ 	.word	0x00000070


	//   ....[1]....
        /*0050*/ 	.word	0x00000330


	//----- nvinfo : EIATTR_CRS_STACK_SIZE
	.align		4
.L_15:
        /*0054*/ 	.byte	0x04, 0x1e
        /*0056*/ 	.short	(.L_17 - .L_16)
.L_16:
        /*0058*/ 	.word	0x00000000


	//----- nvinfo : EIATTR_CBANK_PARAM_SIZE
	.align		4
.L_17:
        /*005c*/ 	.byte	0x03, 0x19
        /*005e*/ 	.short	0x0014


	//----- nvinfo : EIATTR_PARAM_CBANK
	.align		4
        /*0060*/ 	.byte	0x04, 0x0a
        /*0062*/ 	.short	(.L_19 - .L_18)
	.align		4
.L_18:
        /*0064*/ 	.word	index@(.nv.constant0._Z12count_primesPiS_i)
        /*0068*/ 	.short	0x0380
        /*006a*/ 	.short	0x0014


	//----- nvinfo : EIATTR_SW_WAR
	.align		4
.L_19:
        /*006c*/ 	.byte	0x04, 0x36
        /*006e*/ 	.short	(.L_21 - .L_20)
.L_20:
        /*0070*/ 	.word	0x00000008
.L_21:


//--------------------- .nv.callgraph             --------------------------
	.section	.nv.callgraph,"",@"SHT_CUDA_CALLGRAPH"
	.align	4
	.sectionentsize	8
	.align		4
        /*0000*/ 	.word	0x00000000
	.align		4
        /*0004*/ 	.word	0xffffffff
	.align		4
        /*0008*/ 	.word	0x00000000
	.align		4
        /*000c*/ 	.word	0xfffffffe
	.align		4
        /*0010*/ 	.word	0x00000000
	.align		4
        /*0014*/ 	.word	0xfffffffd
	.align		4
        /*0018*/ 	.word	0x00000000
	.align		4
        /*001c*/ 	.word	0xfffffffc


//--------------------- .text._Z12count_primesPiS_i --------------------------
	.section	.text._Z12count_primesPiS_i,"ax",@progbits
	.align	128
        .global         _Z12count_primesPiS_i
        .type           _Z12count_primesPiS_i,@function
        .size           _Z12count_primesPiS_i,(.L_x_6 - _Z12count_primesPiS_i)
        .other          _Z12count_primesPiS_i,@"STO_CUDA_ENTRY STV_DEFAULT"
_Z12count_primesPiS_i:
.text._Z12count_primesPiS_i:
[----:B------:R-:W-:Y:S01]  /*0000*/  LDC R1, c[0x0][0x37c] ;  /* 0x0000df00ff017b82 */ /* 0x000fe20000000800 */
[----:B------:R-:W0:Y:S01]  /*0010*/  S2R R0, SR_CTAID.X ;  /* 0x0000000000007919 */ /* 0x000e220000002500 */
[----:B------:R-:W0:Y:S01]  /*0020*/  LDCU UR4, c[0x0][0x360] ;  /* 0x00006c00ff0477ac */ /* 0x000e220008000800 */
[----:B------:R-:W0:Y:S01]  /*0030*/  S2R R3, SR_TID.X ;  /* 0x0000000000037919 */ /* 0x000e220000002100 */
[----:B------:R-:W1:Y:S01]  /*0040*/  LDCU UR5, c[0x0][0x390] ;  /* 0x00007200ff0577ac */ /* 0x000e620008000800 */
[----:B0-----:R-:W-:-:S05]  /*0050*/  IMAD R0, R0, UR4, R3 ;  /* 0x0000000400007c24 */ /* 0x001fca000f8e0203 */
[----:B-1----:R-:W-:-:S13]  /*0060*/  ISETP.GE.AND P0, PT, R0, UR5, PT ;  /* 0x0000000500007c0c */ /* 0x002fda000bf06270 */
[----:B------:R-:W-:Y:S05]  /*0070*/  @P0 EXIT ;  /* 0x000000000000094d */ /* 0x000fea0003800000 */
[----:B------:R-:W0:Y:S01]  /*0080*/  LDCU UR5, c[0x0][0x370] ;  /* 0x00006e00ff0577ac */ /* 0x000e220008000800 */
[----:B------:R-:W1:Y:S01]  /*0090*/  LDCU.64 UR6, c[0x0][0x358] ;  /* 0x00006b00ff0677ac */ /* 0x000e620008000a00 */
[----:B0-----:R-:W-:-:S12]  /*00a0*/  UIMAD UR4, UR4, UR5, URZ ;  /* 0x00000005040472a4 */ /* 0x001fd8000f8e02ff */
.L_x_4:
[----:B0-----:R-:W0:Y:S01]  /*00b0*/  LDC.64 R2, c[0x0][0x380] ;  /* 0x0000e000ff027b82 */ /* 0x001e220000000a00 */
[----:B------:R-:W2:Y:S01]  /*00c0*/  LDCU UR5, c[0x0][0x390] ;  /* 0x00007200ff0577ac */ /* 0x000ea20008000800 */
[----:B0-----:R-:W-:-:S05]  /*00d0*/  IMAD.WIDE R2, R0, 0x4, R2 ;  /* 0x0000000400027825 */ /* 0x001fca00078e0202 */
[----:B-1----:R-:W3:Y:S01]  /*00e0*/  LDG.E R6, desc[UR6][R2.64] ;  /* 0x0000000602067981 */ /* 0x002ee2000c1e1900 */
[----:B------:R-:W-:Y:S01]  /*00f0*/  VIADD R0, R0, UR4 ;  /* 0x0000000400007c36 */ /* 0x000fe20008000000 */
[----:B------:R-:W-:Y:S04]  /*0100*/  BSSY.RECONVERGENT B0, `(.L_x_0) ;  /* 0x0000021000007945 */ /* 0x000fe80003800200 */
[----:B--2---:R-:W-:Y:S02]  /*0110*/  ISETP.GE.AND P0, PT, R0, UR5, PT ;  /* 0x0000000500007c0c */ /* 0x004fe4000bf06270 */
[----:B---3--:R-:W-:-:S13]  /*0120*/  ISETP.GE.AND P1, PT, R6, 0x2, PT ;  /* 0x000000020600780c */ /* 0x008fda0003f26270 */
[----:B------:R-:W-:Y:S05]  /*0130*/  @!P1 BRA `(.L_x_1) ;  /* 0x0000000000749947 */ /* 0x000fea0003800000 */
[----:B------:R-:W-:-:S13]  /*0140*/  ISETP.NE.AND P1, PT, R6, 0x2, PT ;  /* 0x000000020600780c */ /* 0x000fda0003f25270 */
[----:B------:R-:W-:Y:S05]  /*0150*/  @!P1 BRA `(.L_x_2) ;  /* 0x00000000005c9947 */ /* 0x000fea0003800000 */
[----:B------:R-:W-:-:S07]  /*0160*/  IMAD.MOV.U32 R4, RZ, RZ, 0x2 ;  /* 0x00000002ff047424 */ /* 0x000fce00078e00ff */
.L_x_3:
[----:B------:R-:W0:Y:S01]  /*0170*/  I2F.U32.RP R5, R4 ;  /* 0x0000000400057306 */ /* 0x000e220000209000 */
[----:B------:R-:W-:-:S07]  /*0180*/  ISETP.NE.U32.AND P2, PT, R4, RZ, PT ;  /* 0x000000ff0400720c */ /* 0x000fce0003f45070 */
[----:B0-----:R-:W0:Y:S02]  /*0190*/  MUFU.RCP R5, R5 ;  /* 0x0000000500057308 */ /* 0x001e240000001000 */
[----:B0-----:R-:W-:-:S06]  /*01a0*/  IADD3 R2, PT, PT, R5, 0xffffffe, RZ ;  /* 0x0ffffffe05027810 */ /* 0x001fcc0007ffe0ff */
[----:B------:R0:W1:Y:S02]  /*01b0*/  F2I.FTZ.U32.TRUNC.NTZ R3, R2 ;  /* 0x0000000200037305 */ /* 0x000064000021f000 */
[----:B0-----:R-:W-:Y:S02]  /*01c0*/  IMAD.MOV.U32 R2, RZ, RZ, RZ ;  /* 0x000000ffff027224 */ /* 0x001fe400078e00ff */
[----:B-1----:R-:W-:-:S04]  /*01d0*/  IMAD.MOV R7, RZ, RZ, -R3 ;  /* 0x000000ffff077224 */ /* 0x002fc800078e0a03 */
[----:B------:R-:W-:-:S04]  /*01e0*/  IMAD R7, R7, R4, RZ ;  /* 0x0000000407077224 */ /* 0x000fc800078e02ff */
[----:B------:R-:W-:-:S06]  /*01f0*/  IMAD.HI.U32 R3, R3, R7, R2 ;  /* 0x0000000703037227 */ /* 0x000fcc00078e0002 */
[----:B------:R-:W-:-:S05]  /*0200*/  IMAD.HI.U32 R3, R3, R6, RZ ;  /* 0x0000000603037227 */ /* 0x000fca00078e00ff */
[----:B------:R-:W-:-:S05]  /*0210*/  IADD3 R3, PT, PT, -R3, RZ, RZ ;  /* 0x000000ff03037210 */ /* 0x000fca0007ffe1ff */
[----:B------:R-:W-:-:S05]  /*0220*/  IMAD R3, R4, R3, R6 ;  /* 0x0000000304037224 */ /* 0x000fca00078e0206 */
[----:B------:R-:W-:-:S13]  /*0230*/  ISETP.GE.U32.AND P1, PT, R3, R4, PT ;  /* 0x000000040300720c */ /* 0x000fda0003f26070 */
[----:B------:R-:W-:-:S05]  /*0240*/  @P1 IMAD.IADD R3, R3, 0x1, -R4 ;  /* 0x0000000103031824 */ /* 0x000fca00078e0a04 */
[----:B------:R-:W-:-:S13]  /*0250*/  ISETP.GE.U32.AND P1, PT, R3, R4, PT ;  /* 0x000000040300720c */ /* 0x000fda0003f26070 */
[-C--:B------:R-:W-:Y:S02]  /*0260*/  @P1 IADD3 R3, PT, PT, R3, -R4.reuse, RZ ;  /* 0x8000000403031210 */ /* 0x080fe40007ffe0ff */
[----:B------:R-:W-:-:S04]  /*0270*/  @!P2 LOP3.LUT R3, RZ, R4, RZ, 0x33, !PT ;  /* 0x00000004ff03a212 */ /* 0x000fc800078e33ff */
[----:B------:R-:W-:-:S13]  /*0280*/  ISETP.NE.AND P1, PT, R3, RZ, PT ;  /* 0x000000ff0300720c */ /* 0x000fda0003f25270 */
[----:B------:R-:W-:Y:S05]  /*0290*/  @!P1 BRA `(.L_x_1) ;  /* 0x00000000001c9947 */ /* 0x000fea0003800000 */
[----:B------:R-:W-:-:S05]  /*02a0*/  VIADD R4, R4, 0x1 ;  /* 0x0000000104047836 */ /* 0x000fca0000000000 */
[----:B------:R-:W-:-:S13]  /*02b0*/  ISETP.NE.AND P1, PT, R4, R6, PT ;  /* 0x000000060400720c */ /* 0x000fda0003f25270 */
[----:B------:R-:W-:Y:S05]  /*02c0*/  @P1 BRA `(.L_x_3) ;  /* 0xfffffffc00a81947 */ /* 0x000fea000383ffff */
.L_x_2:
[----:B------:R-:W0:Y:S02]  /*02d0*/  LDC.64 R2, c[0x0][0x388] ;  /* 0x0000e200ff027b82 */ /* 0x000e240000000a00 */
[----:B0-----:R-:W2:Y:S02]  /*02e0*/  LDG.E R4, desc[UR6][R2.64] ;  /* 0x0000000602047981 */ /* 0x001ea4000c1e1900 */
[----:B--2---:R-:W-:-:S05]  /*02f0*/  IADD3 R5, PT, PT, R4, 0x1, RZ ;  /* 0x0000000104057810 */ /* 0x004fca0007ffe0ff */
[----:B------:R0:W-:Y:S02]  /*0300*/  STG.E desc[UR6][R2.64], R5 ;  /* 0x0000000502007986 */ /* 0x0001e4000c101906 */
.L_x_1:
[----:B------:R-:W-:Y:S05]  /*0310*/  BSYNC.RECONVERGENT B0 ;  /* 0x0000000000007941 */ /* 0x000fea0003800200 */
.L_x_0:
[----:B------:R-:W-:Y:S05]  /*0320*/  @!P0 BRA `(.L_x_4) ;  /* 0xfffffffc00608947 */ /* 0x000fea000383ffff */
[----:B------:R-:W-:Y:S05]  /*0330*/  EXIT ;  /* 0x000000000000794d */ /* 0x000fea0003800000 */
.L_x_5:
[----:B------:R-:W-:-:S00]  /*0340*/  BRA `(.L_x_5) ;  /* 0xfffffffc00fc7947 */ /* 0x000fc0000383ffff */
[----:B------:R-:W-:-:S00]  /*0350*/  NOP ;  /* 0x0000000000007918 */ /* 0x000fc00000000000 */
        /* <DEDUP_REMOVED lines=10> */
.L_x_6:


//--------------------- .nv.shared.reserved.0     --------------------------
	.section	.nv.shared.reserved.0,"aw",@nobits
	.weak		__nv_reservedSMEM_offset_0_alias
	.size		__nv_reservedSMEM_offset_0_alias, 0, 64
	.other		__nv_reservedSMEM_offset_0_alias,@"STO_CUDA_RESERVED_SHARED STV_DEFAULT"
__nv_reservedSMEM_offset_0_alias:
	.zero		0
	.zero		64


//--------------------- .nv.constant0._Z12count_primesPiS_i --------------------------
	.section	.nv.constant0._Z12count_primesPiS_i,"a",@progbits
	.sectionflags	@""
	.align	4
.nv.constant0._Z12count_primesPiS_i:
	.zero		916


//--------------------- SYMBOLS --------------------------

	.type		.nv.reservedSmem.offset0,@object
	.size		.nv.reservedSmem.offset0,0x4
